	.headerflags	@"EF_CUDA_TEXMODE_UNIFIED EF_CUDA_64BIT_ADDRESS EF_CUDA_ACCELERATORS EF_CUDA_SM90 EF_CUDA_VIRTUAL_SM(EF_CUDA_SM90)"
	.elftype	@"ET_EXEC"


//--------------------- .nv.info                  --------------------------
	.section	.nv.info,"",@"SHT_CUDA_INFO"
	.align	4


	//----- nvinfo : EIATTR_REGCOUNT
	.align		4
        /*0000*/ 	.byte	0x04, 0x2f
        /*0002*/ 	.short	(.L_1 - .L_0)
	.align		4
.L_0:
        /*0004*/ 	.word	index@(triton_poi_fused_add_convolution_hardtanh_17)
        /*0008*/ 	.word	0x00000012


	//----- nvinfo : EIATTR_MIN_STACK_SIZE
	.align		4
.L_1:
        /*000c*/ 	.byte	0x04, 0x12
        /*000e*/ 	.short	(.L_3 - .L_2)
	.align		4
.L_2:
        /*0010*/ 	.word	index@(triton_poi_fused_add_convolution_hardtanh_17)
        /*0014*/ 	.word	0x00000000


	//----- nvinfo : EIATTR_FRAME_SIZE
	.align		4
.L_3:
        /*0018*/ 	.byte	0x04, 0x11
        /*001a*/ 	.short	(.L_5 - .L_4)
	.align		4
.L_4:
        /*001c*/ 	.word	index@(triton_poi_fused_add_convolution_hardtanh_17)
        /*0020*/ 	.word	0x00000000


	//----- nvinfo : EIATTR_MIN_STACK_SIZE
	.align		4
.L_5:
        /*0024*/ 	.byte	0x04, 0x12
        /*0026*/ 	.short	(.L_7 - .L_6)
	.align		4
.L_6:
        /*0028*/ 	.word	index@(triton_poi_fused_add_convolution_hardtanh_17)
        /*002c*/ 	.word	0x00000000
.L_7:


//--------------------- .nv.info.triton_poi_fused_add_convolution_hardtanh_17 --------------------------
	.section	.nv.info.triton_poi_fused_add_convolution_hardtanh_17,"",@"SHT_CUDA_INFO"
	.sectionflags	@""
	.align	4


	//----- nvinfo : EIATTR_CUDA_API_VERSION
	.align		4
        /*0000*/ 	.byte	0x04, 0x37
        /*0002*/ 	.short	(.L_9 - .L_8)
.L_8:
        /*0004*/ 	.word	0x0000007c


	//----- nvinfo : EIATTR_KPARAM_INFO
	.align		4
.L_9:
        /*0008*/ 	.byte	0x04, 0x17
        /*000a*/ 	.short	(.L_11 - .L_10)
.L_10:
        /*000c*/ 	.word	0x00000000
        /*0010*/ 	.short	0x0004
        /*0012*/ 	.short	0x0020
        /*0014*/ 	.byte	0x00, 0xf0, 0x11, 0x00


	//----- nvinfo : EIATTR_KPARAM_INFO
	.align		4
.L_11:
        /*0018*/ 	.byte	0x04, 0x17
        /*001a*/ 	.short	(.L_13 - .L_12)
.L_12:
        /*001c*/ 	.word	0x00000000
        /*0020*/ 	.short	0x0003
        /*0022*/ 	.short	0x0018
        /*0024*/ 	.byte	0x00, 0xf4, 0x21, 0x00


	//----- nvinfo : EIATTR_KPARAM_INFO
	.align		4
.L_13:
        /*0028*/ 	.byte	0x04, 0x17
        /*002a*/ 	.short	(.L_15 - .L_14)
.L_14:
        /*002c*/ 	.word	0x00000000
        /*0030*/ 	.short	0x0002
        /*0032*/ 	.short	0x0010
        /*0034*/ 	.byte	0x00, 0xf4, 0x21, 0x00


	//----- nvinfo : EIATTR_KPARAM_INFO
	.align		4
.L_15:
        /*0038*/ 	.byte	0x04, 0x17
        /*003a*/ 	.short	(.L_17 - .L_16)
.L_16:
        /*003c*/ 	.word	0x00000000
        /*0040*/ 	.short	0x0001
        /*0042*/ 	.short	0x0008
        /*0044*/ 	.byte	0x00, 0xf4, 0x21, 0x00


	//----- nvinfo : EIATTR_KPARAM_INFO
	.align		4
.L_17:
        /*0048*/ 	.byte	0x04, 0x17
        /*004a*/ 	.short	(.L_19 - .L_18)
.L_18:
        /*004c*/ 	.word	0x00000000
        /*0050*/ 	.short	0x0000
        /*0052*/ 	.short	0x0000
        /*0054*/ 	.byte	0x00, 0xf4, 0x21, 0x00


	//----- nvinfo : EIATTR_SPARSE_MMA_MASK
	.align		4
.L_19:
        /*0058*/ 	.byte	0x03, 0x50
        /*005a*/ 	.short	0x0000


	//----- nvinfo : EIATTR_MAXREG_COUNT
	.align		4
        /*005c*/ 	.byte	0x03, 0x1b
        /*005e*/ 	.short	0x00ff


	//----- nvinfo : EIATTR_EXIT_INSTR_OFFSETS
	.align		4
        /*0060*/ 	.byte	0x04, 0x1c
        /*0062*/ 	.short	(.L_21 - .L_20)


	//   ....[0]....
.L_20:
        /*0064*/ 	.word	0x00000290


	//   ....[1]....
        /*0068*/ 	.word	0x000002b0


	//----- nvinfo : EIATTR_REQNTID
	.align		4
.L_21:
        /*006c*/ 	.byte	0x04, 0x10
        /*006e*/ 	.short	(.L_23 - .L_22)
.L_22:
        /*0070*/ 	.word	0x00000080
        /*0074*/ 	.word	0x00000001
        /*0078*/ 	.word	0x00000001


	//----- nvinfo : EIATTR_CBANK_PARAM_SIZE
	.align		4
.L_23:
        /*007c*/ 	.byte	0x03, 0x19
        /*007e*/ 	.short	0x0024


	//----- nvinfo : EIATTR_PARAM_CBANK
	.align		4
        /*0080*/ 	.byte	0x04, 0x0a
        /*0082*/ 	.short	(.L_25 - .L_24)
	.align		4
.L_24:
        /*0084*/ 	.word	index@(.nv.constant0.triton_poi_fused_add_convolution_hardtanh_17)
        /*0088*/ 	.short	0x0210
        /*008a*/ 	.short	0x0024


	//----- nvinfo : EIATTR_SW_WAR
	.align		4
.L_25:
        /*008c*/ 	.byte	0x04, 0x36
        /*008e*/ 	.short	(.L_27 - .L_26)
.L_26:
        /*0090*/ 	.word	0x00000008
.L_27:


//--------------------- .nv.callgraph             --------------------------
	.section	.nv.callgraph,"",@"SHT_CUDA_CALLGRAPH"
	.align	4
	.sectionentsize	8
	.align		4
        /*0000*/ 	.word	0x00000000
	.align		4
        /*0004*/ 	.word	0xffffffff
	.align		4
        /*0008*/ 	.word	0x00000000
	.align		4
        /*000c*/ 	.word	0xfffffffe
	.align		4
        /*0010*/ 	.word	0x00000000
	.align		4
        /*0014*/ 	.word	0xfffffffd
	.align		4
        /*0018*/ 	.word	0x00000000
	.align		4
        /*001c*/ 	.word	0xfffffffc


//--------------------- .text.triton_poi_fused_add_convolution_hardtanh_17 --------------------------
	.section	.text.triton_poi_fused_add_convolution_hardtanh_17,"ax",@progbits
	.align	128
        .global         triton_poi_fused_add_convolution_hardtanh_17
        .type           triton_poi_fused_add_convolution_hardtanh_17,@function
        .size           triton_poi_fused_add_convolution_hardtanh_17,(.L_x_1 - triton_poi_fused_add_convolution_hardtanh_17)
        .other          triton_poi_fused_add_convolution_hardtanh_17,@"STO_CUDA_ENTRY STV_DEFAULT"
triton_poi_fused_add_convolution_hardtanh_17:
.text.triton_poi_fused_add_convolution_hardtanh_17:
[----:B------:R-:W0:Y:S02]  /*0000*/  LDC R1, c[0x0][0x28] ;  /* 0x00000a00ff017b82 */ /* 0x000e240000000800 */
[----:B------:R-:W1:Y:S01]  /*0010*/  S2R R0, SR_TID.X ;  /* 0x0000000000007919 */ /* 0x000e620000002100 */
[----:B------:R-:W2:Y:S01]  /*0020*/  LDC.64 R4, c[0x0][0x218] ;  /* 0x00008600ff047b82 */ /* 0x000ea20000000a00 */
[----:B------:R-:W-:Y:S01]  /*0030*/  CS2R R10, SRZ ;  /* 0x00000000000a7805 */ /* 0x000fe2000001ff00 */
[----:B------:R-:W-:Y:S01]  /*0040*/  ULDC.64 UR4, c[0x0][0x208] ;  /* 0x0000820000047ab9 */ /* 0x000fe20000000a00 */
[----:B------:R-:W3:Y:S05]  /*0050*/  S2R R7, SR_CTAID.X ;  /* 0x0000000000077919 */ /* 0x000eea0000002500 */
[----:B------:R-:W4:Y:S01]  /*0060*/  LDC.64 R2, c[0x0][0x210] ;  /* 0x00008400ff027b82 */ /* 0x000f220000000a00 */
[----:B-1----:R-:W-:Y:S01]  /*0070*/  IMAD.SHL.U32 R0, R0, 0x2, RZ ;  /* 0x0000000200007824 */ /* 0x002fe200078e00ff */
[----:B---3--:R-:W-:-:S04]  /*0080*/  SHF.R.S32.HI R9, RZ, 0x17, R7 ;  /* 0x00000017ff097819 */ /* 0x008fc80000011407 */
[----:B------:R-:W-:Y:S02]  /*0090*/  LOP3.LUT R0, R0, 0xfe, RZ, 0xc0, !PT ;  /* 0x000000fe00007812 */ /* 0x000fe400078ec0ff */
[----:B------:R-:W-:-:S03]  /*00a0*/  SGXT R9, R9, 0x1 ;  /* 0x000000010909781a */ /* 0x000fc60000000200 */
[----:B------:R-:W-:Y:S02]  /*00b0*/  IMAD R0, R7, 0x100, R0 ;  /* 0x0000010007007824 */ /* 0x000fe400078e0200 */
[----:B------:R-:W1:Y:S02]  /*00c0*/  LDC.64 R6, c[0x0][0x220] ;  /* 0x00008800ff067b82 */ /* 0x000e640000000a00 */
[C---:B----4-:R-:W-:Y:S01]  /*00d0*/  IMAD.WIDE R2, R0.reuse, 0x4, R2 ;  /* 0x0000000400027825 */ /* 0x050fe200078e0202 */
[----:B------:R-:W-:Y:S02]  /*00e0*/  LEA.HI R9, R9, R0, RZ, 0x6 ;  /* 0x0000000009097211 */ /* 0x000fe400078f30ff */
[----:B------:R-:W-:Y:S02]  /*00f0*/  ISETP.GE.AND P0, PT, R0, 0x3100, PT ;  /* 0x000031000000780c */ /* 0x000fe40003f06270 */
[----:B------:R-:W-:-:S05]  /*0100*/  LOP3.LUT R9, R9, 0xffffffc0, RZ, 0xc0, !PT ;  /* 0xffffffc009097812 */ /* 0x000fca00078ec0ff */
[----:B------:R-:W-:-:S04]  /*0110*/  IMAD.IADD R9, R0, 0x1, -R9 ;  /* 0x0000000100097824 */ /* 0x000fc800078e0a09 */
[----:B--2---:R-:W-:Y:S01]  /*0120*/  IMAD.WIDE R4, R9, 0x4, R4 ;  /* 0x0000000409047825 */ /* 0x004fe200078e0204 */
[----:B------:R-:W-:Y:S02]  /*0130*/  CS2R R8, SRZ ;  /* 0x0000000000087805 */ /* 0x000fe4000001ff00 */
[----:B------:R-:W-:Y:S01]  /*0140*/  CS2R R12, SRZ ;  /* 0x00000000000c7805 */ /* 0x000fe2000001ff00 */
[----:B------:R-:W2:Y:S04]  /*0150*/  @!P0 LDG.E.64 R10, desc[UR4][R2.64] ;  /* 0x00000004020a8981 */ /* 0x000ea8000c1e1b00 */
[----:B------:R-:W2:Y:S01]  /*0160*/  @!P0 LDG.E.EL.64 R8, desc[UR4][R4.64] ;  /* 0x0000000404088981 */ /* 0x000ea2000c2e1b00 */
[----:B-1----:R-:W-:-:S05]  /*0170*/  IMAD.WIDE R6, R0, 0x4, R6 ;  /* 0x0000000400067825 */ /* 0x002fca00078e0206 */
[----:B------:R-:W3:Y:S01]  /*0180*/  @!P0 LDG.E.64 R12, desc[UR4][R6.64] ;  /* 0x00000004060c8981 */ /* 0x000ee2000c1e1b00 */
[----:B--2---:R-:W-:Y:S01]  /*0190*/  FADD R15, R8, R10 ;  /* 0x0000000a080f7221 */ /* 0x004fe20000000000 */
[----:B------:R-:W-:Y:S02]  /*01a0*/  FADD R10, R9, R11 ;  /* 0x0000000b090a7221 */ /* 0x000fe40000000000 */
[----:B------:R-:W1:Y:S01]  /*01b0*/  LDC.64 R8, c[0x0][0x228] ;  /* 0x00008a00ff087b82 */ /* 0x000e620000000a00 */
[----:B---3--:R-:W-:Y:S01]  /*01c0*/  FADD R12, R15, R12 ;  /* 0x0000000c0f0c7221 */ /* 0x008fe20000000000 */
[----:B------:R-:W-:-:S04]  /*01d0*/  FADD R10, R10, R13 ;  /* 0x0000000d0a0a7221 */ /* 0x000fc80000000000 */
[----:B------:R-:W-:Y:S02]  /*01e0*/  FSETP.GTU.AND P1, PT, R12, RZ, PT ;  /* 0x000000ff0c00720b */ /* 0x000fe40003f2c000 */
[----:B------:R-:W-:Y:S02]  /*01f0*/  FSETP.GTU.AND P2, PT, R10, RZ, PT ;  /* 0x000000ff0a00720b */ /* 0x000fe40003f4c000 */
[----:B------:R-:W-:Y:S02]  /*0200*/  FSEL R12, R12, RZ, P1 ;  /* 0x000000ff0c0c7208 */ /* 0x000fe40000800000 */
[----:B------:R-:W-:Y:S02]  /*0210*/  FSEL R13, R10, RZ, P2 ;  /* 0x000000ff0a0d7208 */ /* 0x000fe40001000000 */
[----:B------:R-:W-:Y:S02]  /*0220*/  FSETP.GEU.AND P3, PT, R12, 6, PT ;  /* 0x40c000000c00780b */ /* 0x000fe40003f6e000 */
[----:B------:R-:W-:-:S02]  /*0230*/  FSETP.GEU.AND P4, PT, R13, 6, PT ;  /* 0x40c000000d00780b */ /* 0x000fc40003f8e000 */
[----:B------:R-:W-:Y:S02]  /*0240*/  FSETP.NAN.AND P1, PT, R12, R12, PT ;  /* 0x0000000c0c00720b */ /* 0x000fe40003f28000 */
[----:B------:R-:W-:Y:S01]  /*0250*/  FSETP.NAN.AND P2, PT, R13, R13, PT ;  /* 0x0000000d0d00720b */ /* 0x000fe20003f48000 */
[----:B-1----:R-:W-:-:S06]  /*0260*/  IMAD.WIDE R2, R0, 0x4, R8 ;  /* 0x0000000400027825 */ /* 0x002fcc00078e0208 */
[----:B------:R-:W-:Y:S02]  /*0270*/  @P3 SEL R12, R12, 0x40c00000, P1 ;  /* 0x40c000000c0c3807 */ /* 0x000fe40000800000 */
[----:B------:R-:W-:Y:S01]  /*0280*/  @P4 SEL R13, R13, 0x40c00000, P2 ;  /* 0x40c000000d0d4807 */ /* 0x000fe20001000000 */
[----:B------:R-:W-:Y:S06]  /*0290*/  @P0 EXIT ;  /* 0x000000000000094d */ /* 0x000fec0003800000 */
[----:B------:R-:W-:Y:S01]  /*02a0*/  STG.E.64 desc[UR4][R2.64], R12 ;  /* 0x0000000c02007986 */ /* 0x000fe2000c101b04 */
[----:B------:R-:W-:Y:S05]  /*02b0*/  EXIT ;  /* 0x000000000000794d */ /* 0x000fea0003800000 */
.L_x_0:
[----:B------:R-:W-:-:S00]  /*02c0*/  BRA `(.L_x_0) ;  /* 0xfffffffc00fc7947 */ /* 0x000fc0000383ffff */
[----:B------:R-:W-:-:S00]  /*02d0*/  NOP ;  /* 0x0000000000007918 */ /* 0x000fc00000000000 */
        /* <DEDUP_REMOVED lines=10> */
.L_x_1:


//--------------------- .nv.constant0.triton_poi_fused_add_convolution_hardtanh_17 --------------------------
	.section	.nv.constant0.triton_poi_fused_add_convolution_hardtanh_17,"a",@progbits
	.sectionflags	@""
	.align	4
.nv.constant0.triton_poi_fused_add_convolution_hardtanh_17:
	.zero		564
